	.headerflags	@"EF_CUDA_TEXMODE_UNIFIED EF_CUDA_64BIT_ADDRESS EF_CUDA_SM89 EF_CUDA_VIRTUAL_SM(EF_CUDA_SM89)"
	.elftype	@"ET_EXEC"


//--------------------- .nv.info                  --------------------------
	.section	.nv.info,"",@"SHT_CUDA_INFO"
	.align	4


	//----- nvinfo : EIATTR_REGCOUNT
	.align		4
        /*0000*/ 	.byte	0x04, 0x2f
        /*0002*/ 	.short	(.L_7 - .L_6)
	.align		4
.L_6:
        /*0004*/ 	.word	index@(triton_poi_fused__to_copy_cat_1)
        /*0008*/ 	.word	0x00000020


	//----- nvinfo : EIATTR_MIN_STACK_SIZE
	.align		4
.L_7:
        /*000c*/ 	.byte	0x04, 0x12
        /*000e*/ 	.short	(.L_9 - .L_8)
	.align		4
.L_8:
        /*0010*/ 	.word	index@(triton_poi_fused__to_copy_cat_1)
        /*0014*/ 	.word	0x00000000


	//----- nvinfo : EIATTR_FRAME_SIZE
	.align		4
.L_9:
        /*0018*/ 	.byte	0x04, 0x11
        /*001a*/ 	.short	(.L_11 - .L_10)
	.align		4
.L_10:
        /*001c*/ 	.word	index@(triton_poi_fused__to_copy_cat_1)
        /*0020*/ 	.word	0x00000000


	//----- nvinfo : EIATTR_MIN_STACK_SIZE
	.align		4
.L_11:
        /*0024*/ 	.byte	0x04, 0x12
        /*0026*/ 	.short	(.L_13 - .L_12)
	.align		4
.L_12:
        /*0028*/ 	.word	index@(triton_poi_fused__to_copy_cat_1)
        /*002c*/ 	.word	0x00000000
.L_13:


//--------------------- .nv.info.triton_poi_fused__to_copy_cat_1 --------------------------
	.section	.nv.info.triton_poi_fused__to_copy_cat_1,"",@"SHT_CUDA_INFO"
	.sectionflags	@""
	.align	4


	//----- nvinfo : EIATTR_CUDA_API_VERSION
	.align		4
        /*0000*/ 	.byte	0x04, 0x37
        /*0002*/ 	.short	(.L_15 - .L_14)
.L_14:
        /*0004*/ 	.word	0x0000007c


	//----- nvinfo : EIATTR_PARAM_CBANK
	.align		4
.L_15:
        /*0008*/ 	.byte	0x04, 0x0a
        /*000a*/ 	.short	(.L_17 - .L_16)
	.align		4
.L_16:
        /*000c*/ 	.word	index@(.nv.constant0.triton_poi_fused__to_copy_cat_1)
        /*0010*/ 	.short	0x0160
        /*0012*/ 	.short	0x0024


	//----- nvinfo : EIATTR_CBANK_PARAM_SIZE
	.align		4
.L_17:
        /*0014*/ 	.byte	0x03, 0x19
        /*0016*/ 	.short	0x0024


	//----- nvinfo : EIATTR_KPARAM_INFO
	.align		4
        /*0018*/ 	.byte	0x04, 0x17
        /*001a*/ 	.short	(.L_19 - .L_18)
.L_18:
        /*001c*/ 	.word	0x00000000
        /*0020*/ 	.short	0x0004
        /*0022*/ 	.short	0x0020
        /*0024*/ 	.byte	0x00, 0xf0, 0x11, 0x00


	//----- nvinfo : EIATTR_KPARAM_INFO
	.align		4
.L_19:
        /*0028*/ 	.byte	0x04, 0x17
        /*002a*/ 	.short	(.L_21 - .L_20)
.L_20:
        /*002c*/ 	.word	0x00000000
        /*0030*/ 	.short	0x0003
        /*0032*/ 	.short	0x0018
        /*0034*/ 	.byte	0x00, 0xf4, 0x21, 0x00


	//----- nvinfo : EIATTR_KPARAM_INFO
	.align		4
.L_21:
        /*0038*/ 	.byte	0x04, 0x17
        /*003a*/ 	.short	(.L_23 - .L_22)
.L_22:
        /*003c*/ 	.word	0x00000000
        /*0040*/ 	.short	0x0002
        /*0042*/ 	.short	0x0010
        /*0044*/ 	.byte	0x00, 0xf4, 0x21, 0x00


	//----- nvinfo : EIATTR_KPARAM_INFO
	.align		4
.L_23:
        /*0048*/ 	.byte	0x04, 0x17
        /*004a*/ 	.short	(.L_25 - .L_24)
.L_24:
        /*004c*/ 	.word	0x00000000
        /*0050*/ 	.short	0x0001
        /*0052*/ 	.short	0x0008
        /*0054*/ 	.byte	0x00, 0xf4, 0x21, 0x00


	//----- nvinfo : EIATTR_KPARAM_INFO
	.align		4
.L_25:
        /*0058*/ 	.byte	0x04, 0x17
        /*005a*/ 	.short	(.L_27 - .L_26)
.L_26:
        /*005c*/ 	.word	0x00000000
        /*0060*/ 	.short	0x0000
        /*0062*/ 	.short	0x0000
        /*0064*/ 	.byte	0x00, 0xf4, 0x21, 0x00


	//----- nvinfo : EIATTR_MAXREG_COUNT
	.align		4
.L_27:
        /*0068*/ 	.byte	0x03, 0x1b
        /*006a*/ 	.short	0x00ff


	//----- nvinfo : EIATTR_EXTERNS
	.align		4
        /*006c*/ 	.byte	0x04, 0x0f
        /*006e*/ 	.short	(.L_29 - .L_28)


	//   ....[0]....
	.align		4
.L_28:
        /*0070*/ 	.word	index@(__assertfail)


	//----- nvinfo : EIATTR_SYSCALL_OFFSETS
	.align		4
.L_29:
        /*0074*/ 	.byte	0x04, 0x46
        /*0076*/ 	.short	(.L_31 - .L_30)


	//   ....[0]....
.L_30:
        /*0078*/ 	.word	0x00000340


	//   ....[1]....
        /*007c*/ 	.word	0x00000690


	//----- nvinfo : EIATTR_EXIT_INSTR_OFFSETS
	.align		4
.L_31:
        /*0080*/ 	.byte	0x04, 0x1c
        /*0082*/ 	.short	(.L_33 - .L_32)


	//   ....[0]....
.L_32:
        /*0084*/ 	.word	0x00000870


	//----- nvinfo : EIATTR_REQNTID
	.align		4
.L_33:
        /*0088*/ 	.byte	0x04, 0x10
        /*008a*/ 	.short	(.L_35 - .L_34)
.L_34:
        /*008c*/ 	.word	0x00000080
        /*0090*/ 	.word	0x00000001
        /*0094*/ 	.word	0x00000001


	//----- nvinfo : EIATTR_CRS_STACK_SIZE
	.align		4
.L_35:
        /*0098*/ 	.byte	0x04, 0x1e
        /*009a*/ 	.short	(.L_37 - .L_36)
.L_36:
        /*009c*/ 	.word	0x00000000
.L_37:


//--------------------- .nv.callgraph             --------------------------
	.section	.nv.callgraph,"",@"SHT_CUDA_CALLGRAPH"
	.align	4
	.sectionentsize	8
	.align		4
        /*0000*/ 	.word	0x00000000
	.align		4
        /*0004*/ 	.word	0xffffffff
	.align		4
        /*0008*/ 	.word	index@(triton_poi_fused__to_copy_cat_1)
	.align		4
        /*000c*/ 	.word	index@(__assertfail)
	.align		4
        /*0010*/ 	.word	0x00000000
	.align		4
        /*0014*/ 	.word	0xfffffffe
	.align		4
        /*0018*/ 	.word	0x00000000
	.align		4
        /*001c*/ 	.word	0xfffffffd
	.align		4
        /*0020*/ 	.word	0x00000000
	.align		4
        /*0024*/ 	.word	0xfffffffc


//--------------------- .nv.rel.action            --------------------------
	.section	.nv.rel.action,"",@"SHT_CUDA_RELOCINFO"
	.align	8
	.sectionentsize	8
        /*0000*/ 	.byte	0x73, 0x00, 0x00, 0x00, 0x00, 0x00, 0x00, 0x00, 0x00, 0x00, 0x00, 0x11, 0x25, 0x00, 0x05, 0x36


//--------------------- .nv.constant4             --------------------------
	.section	.nv.constant4,"a",@progbits
	.align	8
	.align		8
.nv.constant4:
        /*0000*/ 	.dword	__assertfail
	.align		8
        /*0008*/ 	.dword	assertFunc_1
	.align		8
        /*0010*/ 	.dword	assertFile_1
	.align		8
        /*0018*/ 	.dword	assertMessage_1
	.align		8
        /*0020*/ 	.dword	assertFunc_0
	.align		8
        /*0028*/ 	.dword	assertFile_0
	.align		8
        /*0030*/ 	.dword	assertMessage_0


//--------------------- .nv.constant0.triton_poi_fused__to_copy_cat_1 --------------------------
	.section	.nv.constant0.triton_poi_fused__to_copy_cat_1,"a",@progbits
	.sectionflags	@""
	.align	4
.nv.constant0.triton_poi_fused__to_copy_cat_1:
	.zero		388


//--------------------- .text.triton_poi_fused__to_copy_cat_1 --------------------------
	.section	.text.triton_poi_fused__to_copy_cat_1,"ax",@progbits
	.sectionflags	@"SHF_BARRIERS=1"
	.sectioninfo	@"SHI_REGISTERS=32"
	.align	128
        .global         triton_poi_fused__to_copy_cat_1
        .type           triton_poi_fused__to_copy_cat_1,@function
        .size           triton_poi_fused__to_copy_cat_1,(.L_x_3 - triton_poi_fused__to_copy_cat_1)
        .other          triton_poi_fused__to_copy_cat_1,@"STO_CUDA_ENTRY STV_DEFAULT"
triton_poi_fused__to_copy_cat_1:
.text.triton_poi_fused__to_copy_cat_1:
[----:B------:R-:W-:Y:S02]  /*0000*/  IMAD.MOV.U32 R1, RZ, RZ, c[0x0][0x28] ;  /* 0x00000a00ff017624 */ /* 0x000fe400078e00ff */
[----:B------:R-:W0:Y:S01]  /*0010*/  S2R R24, SR_TID.X ;  /* 0x0000000000187919 */ /* 0x000e220000002100 */
[----:B------:R-:W-:Y:S01]  /*0020*/  IMAD.MOV.U32 R16, RZ, RZ, 0x8 ;  /* 0x00000008ff107424 */ /* 0x000fe200078e00ff */
[----:B------:R-:W-:Y:S02]  /*0030*/  ULDC.64 UR4, c[0x0][0x118] ;  /* 0x0000460000047ab9 */ /* 0x000fe40000000a00 */
[----:B------:R-:W1:Y:S01]  /*0040*/  S2R R5, SR_CTAID.X ;  /* 0x0000000000057919 */ /* 0x000e620000002500 */
[----:B0-----:R-:W-:-:S05]  /*0050*/  LOP3.LUT R24, R24, 0x7f, RZ, 0xc0, !PT ;  /* 0x0000007f18187812 */ /* 0x001fca00078ec0ff */
[----:B-1----:R-:W-:Y:S01]  /*0060*/  IMAD R24, R5, 0x80, R24 ;  /* 0x0000008005187824 */ /* 0x002fe200078e0218 */
[----:B------:R-:W-:-:S04]  /*0070*/  SHF.R.S32.HI R5, RZ, 0x18, R5 ;  /* 0x00000018ff057819 */ /* 0x000fc80000011405 */
[----:B------:R-:W-:-:S04]  /*0080*/  SHF.R.S32.HI R3, RZ, 0x1f, R24 ;  /* 0x0000001fff037819 */ /* 0x000fc80000011418 */
[----:B------:R-:W-:-:S04]  /*0090*/  LEA.HI R3, R3, R24, RZ, 0x7 ;  /* 0x0000001803037211 */ /* 0x000fc800078f38ff */
[----:B------:R-:W-:Y:S02]  /*00a0*/  LOP3.LUT R23, R3, 0xffffff80, RZ, 0xc0, !PT ;  /* 0xffffff8003177812 */ /* 0x000fe400078ec0ff */
[----:B------:R-:W-:Y:S02]  /*00b0*/  SGXT R3, R5, 0x1 ;  /* 0x000000010503781a */ /* 0x000fe40000000200 */
[----:B------:R-:W-:Y:S01]  /*00c0*/  CS2R R4, SRZ ;  /* 0x0000000000047805 */ /* 0x000fe2000001ff00 */
[----:B------:R-:W-:Y:S01]  /*00d0*/  IMAD.IADD R22, R24, 0x1, -R23 ;  /* 0x0000000118167824 */ /* 0x000fe200078e0a17 */
[----:B------:R-:W-:-:S04]  /*00e0*/  LEA.HI R3, R3, R24, RZ, 0x9 ;  /* 0x0000001803037211 */ /* 0x000fc800078f48ff */
[----:B------:R-:W-:Y:S02]  /*00f0*/  ISETP.GE.AND P1, PT, R22, 0x40, PT ;  /* 0x000000401600780c */ /* 0x000fe40003f26270 */
[----:B------:R-:W-:-:S05]  /*0100*/  SHF.R.S32.HI R3, RZ, 0x9, R3 ;  /* 0x00000009ff037819 */ /* 0x000fca0000011403 */
[----:B------:R-:W-:-:S06]  /*0110*/  IMAD.WIDE R16, R3, R16, c[0x0][0x168] ;  /* 0x00005a0003107625 */ /* 0x000fcc00078e0210 */
[----:B------:R-:W2:Y:S01]  /*0120*/  @!P1 LDG.E.EL.64 R4, [R16.64] ;  /* 0x0000000410049981 */ /* 0x000ea2000c2e1b00 */
[----:B------:R-:W-:Y:S01]  /*0130*/  IMAD.MOV.U32 R19, RZ, RZ, 0x2 ;  /* 0x00000002ff137424 */ /* 0x000fe200078e00ff */
[----:B------:R-:W-:-:S03]  /*0140*/  PRMT R18, RZ, 0x7610, R18 ;  /* 0x00007610ff127816 */ /* 0x000fc60000000012 */
[----:B------:R-:W-:-:S05]  /*0150*/  IMAD.WIDE R2, R24, R19, c[0x0][0x160] ;  /* 0x0000580018027625 */ /* 0x000fca00078e0213 */
[----:B------:R-:W3:Y:S01]  /*0160*/  @!P1 LDG.E.EL.U16 R18, [R2.64] ;  /* 0x0000000402129981 */ /* 0x000ee2000c2e1500 */
[----:B------:R-:W-:Y:S02]  /*0170*/  ISETP.GT.AND P2, PT, R22, 0x3f, PT ;  /* 0x0000003f1600780c */ /* 0x000fe40003f44270 */
[----:B--2---:R-:W-:Y:S02]  /*0180*/  SEL R6, R5, RZ, !P1 ;  /* 0x000000ff05067207 */ /* 0x004fe40004800000 */
[----:B------:R-:W-:Y:S02]  /*0190*/  SEL R5, R4, RZ, !P1 ;  /* 0x000000ff04057207 */ /* 0x000fe40004800000 */
[----:B------:R-:W-:-:S04]  /*01a0*/  SHF.R.U32.HI R0, RZ, 0x10, R6 ;  /* 0x00000010ff007819 */ /* 0x000fc80000011606 */
[----:B------:R-:W-:Y:S02]  /*01b0*/  LOP3.LUT R0, R0, 0x8000, RZ, 0xc0, !PT ;  /* 0x0000800000007812 */ /* 0x000fe400078ec0ff */
[----:B---3--:R-:W-:Y:S02]  /*01c0*/  SEL R18, R18, RZ, !P1 ;  /* 0x000000ff12127207 */ /* 0x008fe40004800000 */
[----:B------:R-:W-:-:S05]  /*01d0*/  IADD3 R25, P0, R0, R5, RZ ;  /* 0x0000000500197210 */ /* 0x000fca0007f1e0ff */
[----:B------:R-:W-:Y:S01]  /*01e0*/  IMAD.X R28, RZ, RZ, R6, P0 ;  /* 0x000000ffff1c7224 */ /* 0x000fe200000e0606 */
[----:B------:R-:W-:-:S04]  /*01f0*/  ISETP.LT.U32.AND P0, PT, R25, 0x8000, PT ;  /* 0x000080001900780c */ /* 0x000fc80003f01070 */
[----:B------:R-:W-:-:S13]  /*0200*/  ISETP.LT.U32.OR.EX P0, PT, R28, RZ, P2, P0 ;  /* 0x000000ff1c00720c */ /* 0x000fda0001701500 */
[----:B------:R-:W-:Y:S05]  /*0210*/  @P0 BRA `(.L_x_0) ;  /* 0x0000013000000947 */ /* 0x000fea0003800000 */
[----:B------:R-:W-:Y:S01]  /*0220*/  MOV R2, 0x0 ;  /* 0x0000000000027802 */ /* 0x000fe20000000f00 */
[----:B------:R-:W-:Y:S02]  /*0230*/  IMAD.MOV.U32 R4, RZ, RZ, c[0x4][0x30] ;  /* 0x01000c00ff047624 */ /* 0x000fe400078e00ff */
[----:B------:R-:W-:Y:S02]  /*0240*/  IMAD.MOV.U32 R5, RZ, RZ, c[0x4][0x34] ;  /* 0x01000d00ff057624 */ /* 0x000fe400078e00ff */
[----:B------:R-:W-:Y:S01]  /*0250*/  IMAD.MOV.U32 R6, RZ, RZ, c[0x4][0x28] ;  /* 0x01000a00ff067624 */ /* 0x000fe200078e00ff */
[----:B------:R-:W0:Y:S01]  /*0260*/  LDC.64 R2, c[0x4][R2] ;  /* 0x0100000002027b82 */ /* 0x000e220000000a00 */
[----:B------:R-:W-:Y:S02]  /*0270*/  IMAD.MOV.U32 R7, RZ, RZ, c[0x4][0x2c] ;  /* 0x01000b00ff077624 */ /* 0x000fe400078e00ff */
[----:B------:R-:W-:Y:S02]  /*0280*/  IMAD.MOV.U32 R8, RZ, RZ, 0x28 ;  /* 0x00000028ff087424 */ /* 0x000fe400078e00ff */
[----:B------:R-:W-:-:S02]  /*0290*/  IMAD.MOV.U32 R10, RZ, RZ, c[0x4][0x20] ;  /* 0x01000800ff0a7624 */ /* 0x000fc400078e00ff */
[----:B------:R-:W-:Y:S02]  /*02a0*/  IMAD.MOV.U32 R11, RZ, RZ, c[0x4][0x24] ;  /* 0x01000900ff0b7624 */ /* 0x000fe400078e00ff */
[----:B------:R-:W-:Y:S02]  /*02b0*/  IMAD.MOV.U32 R12, RZ, RZ, 0x1 ;  /* 0x00000001ff0c7424 */ /* 0x000fe400078e00ff */
[----:B------:R-:W-:Y:S02]  /*02c0*/  IMAD.MOV.U32 R13, RZ, RZ, RZ ;  /* 0x000000ffff0d7224 */ /* 0x000fe400078e00ff */
[----:B------:R-:W-:Y:S01]  /*02d0*/  LEPC R14 ;  /* 0x00000000000e734e */ /* 0x000fe20000000000 */
[----:B------:R-:W-:Y:S02]  /*02e0*/  MOV R9, 0x350 ;  /* 0x0000035000097802 */ /* 0x000fe40000000f00 */
[----:B------:R-:W-:Y:S02]  /*02f0*/  MOV R20, 0x2d0 ;  /* 0x000002d000147802 */ /* 0x000fe40000000f00 */
[----:B------:R-:W-:Y:S02]  /*0300*/  MOV R21, 0x0 ;  /* 0x0000000000157802 */ /* 0x000fe40000000f00 */
[----:B------:R-:W-:-:S02]  /*0310*/  MOV R0, 0x0 ;  /* 0x0000000000007802 */ /* 0x000fc40000000f00 */
[----:B------:R-:W-:-:S04]  /*0320*/  IADD3 R20, P0, P3, -R20, R9, R14 ;  /* 0x0000000914147210 */ /* 0x000fc80007b1e10e */
[----:B------:R-:W-:-:S04]  /*0330*/  IADD3.X R21, ~R0, R21, R15, P0, P3 ;  /* 0x0000001500157210 */ /* 0x000fc800007e650f */
[----:B0-----:R-:W-:Y:S05]  /*0340*/  CALL.ABS.NOINC R2 ;  /* 0x0000000002007343 */ /* 0x001fea0003c00000 */
.L_x_0:
[----:B------:R-:W-:Y:S01]  /*0350*/  WARPSYNC 0xffffffff ;  /* 0xffffffff00007948 */ /* 0x000fe20003800000 */
[----:B------:R-:W-:Y:S01]  /*0360*/  BAR.SYNC.DEFER_BLOCKING 0x0 ;  /* 0x0000000000007b1d */ /* 0x000fe20000010000 */
[----:B------:R-:W-:-:S06]  /*0370*/  CS2R R2, SRZ ;  /* 0x0000000000027805 */ /* 0x000fcc000001ff00 */
[----:B------:R-:W2:Y:S01]  /*0380*/  @P2 LDG.E.EL.64 R2, [R16.64] ;  /* 0x0000000410022981 */ /* 0x000ea2000c2e1b00 */
[----:B------:R-:W-:Y:S01]  /*0390*/  LEA R8, P0, R25, c[0x0][0x170], 0x9 ;  /* 0x00005c0019087a11 */ /* 0x000fe200078048ff */
[----:B------:R-:W-:Y:S01]  /*03a0*/  IMAD.MOV.U32 R27, RZ, RZ, RZ ;  /* 0x000000ffff1b7224 */ /* 0x000fe200078e00ff */
[----:B------:R-:W-:Y:S02]  /*03b0*/  LOP3.LUT R5, R23, 0x40, RZ, 0xfc, !PT ;  /* 0x0000004017057812 */ /* 0x000fe400078efcff */
[C---:B------:R-:W-:Y:S02]  /*03c0*/  IADD3 R26, R22.reuse, -0x40, RZ ;  /* 0xffffffc0161a7810 */ /* 0x040fe40007ffe0ff */
[----:B------:R-:W-:Y:S01]  /*03d0*/  LEA.HI.X R9, R25, c[0x0][0x174], R28, 0x9, P0 ;  /* 0x00005d0019097a11 */ /* 0x000fe200000f4c1c */
[----:B------:R-:W-:Y:S01]  /*03e0*/  IMAD.IADD R4, R22, 0x1, R5 ;  /* 0x0000000116047824 */ /* 0x000fe200078e0205 */
[----:B------:R-:W-:Y:S01]  /*03f0*/  PRMT R0, RZ, 0x7610, R0 ;  /* 0x00007610ff007816 */ /* 0x000fe20000000000 */
[----:B------:R-:W-:Y:S01]  /*0400*/  IMAD.IADD R6, R5, 0x1, R26 ;  /* 0x0000000105067824 */ /* 0x000fe200078e021a */
[----:B------:R-:W-:Y:S01]  /*0410*/  PRMT R10, RZ, 0x7610, R10 ;  /* 0x00007610ff0a7816 */ /* 0x000fe2000000000a */
[----:B------:R-:W-:-:S02]  /*0420*/  IMAD.MOV.U32 R25, RZ, RZ, RZ ;  /* 0x000000ffff197224 */ /* 0x000fc400078e00ff */
[----:B------:R-:W-:-:S04]  /*0430*/  IMAD.WIDE R4, R4, R19, c[0x0][0x160] ;  /* 0x0000580004047625 */ /* 0x000fc800078e0213 */
[----:B------:R-:W-:Y:S01]  /*0440*/  IMAD.WIDE R6, R6, R19, c[0x0][0x160] ;  /* 0x0000580006067625 */ /* 0x000fe200078e0213 */
[----:B------:R-:W3:Y:S03]  /*0450*/  @!P1 LDG.E.EL.U16 R0, [R4.64] ;  /* 0x0000000404009981 */ /* 0x000ee6000c2e1500 */
[----:B------:R-:W-:Y:S01]  /*0460*/  IMAD.WIDE R8, R22, 0x4, R8 ;  /* 0x0000000416087825 */ /* 0x000fe200078e0208 */
[----:B------:R-:W4:Y:S04]  /*0470*/  @P2 LDG.E.EL.U16 R10, [R6.64] ;  /* 0x00000004060a2981 */ /* 0x000f28000c2e1500 */
[----:B------:R-:W5:Y:S04]  /*0480*/  @!P1 LDG.E.EL R25, [R8.64] ;  /* 0x0000000408199981 */ /* 0x000f68000c2e1900 */
[----:B------:R-:W5:Y:S01]  /*0490*/  @!P1 LDG.E.EL R27, [R8.64+0x100] ;  /* 0x00010004081b9981 */ /* 0x000f62000c2e1900 */
[----:B--2---:R-:W-:-:S04]  /*04a0*/  SEL R29, R3, RZ, P2 ;  /* 0x000000ff031d7207 */ /* 0x004fc80001000000 */
[----:B------:R-:W-:Y:S02]  /*04b0*/  SHF.R.U32.HI R28, RZ, 0x10, R29 ;  /* 0x00000010ff1c7819 */ /* 0x000fe4000001161d */
[----:B------:R-:W-:Y:S02]  /*04c0*/  SEL R3, R2, RZ, P2 ;  /* 0x000000ff02037207 */ /* 0x000fe40001000000 */
[----:B------:R-:W-:-:S04]  /*04d0*/  LOP3.LUT R28, R28, 0x8000, RZ, 0xc0, !PT ;  /* 0x000080001c1c7812 */ /* 0x000fc800078ec0ff */
[----:B------:R-:W-:-:S05]  /*04e0*/  IADD3 R28, P0, R28, R3, RZ ;  /* 0x000000031c1c7210 */ /* 0x000fca0007f1e0ff */
[----:B------:R-:W-:Y:S01]  /*04f0*/  IMAD.X R29, RZ, RZ, R29, P0 ;  /* 0x000000ffff1d7224 */ /* 0x000fe200000e061d */
[----:B------:R-:W-:-:S04]  /*0500*/  ISETP.LT.U32.AND P0, PT, R28, 0x8000, PT ;  /* 0x000080001c00780c */ /* 0x000fc80003f01070 */
[----:B------:R-:W-:Y:S02]  /*0510*/  ISETP.LT.U32.OR.EX P0, PT, R29, RZ, !P1, P0 ;  /* 0x000000ff1d00720c */ /* 0x000fe40004f01500 */
[----:B---3--:R-:W-:Y:S02]  /*0520*/  SEL R17, R0, RZ, !P1 ;  /* 0x000000ff00117207 */ /* 0x008fe40004800000 */
[----:B----4-:R-:W-:Y:S02]  /*0530*/  SEL R16, R10, RZ, P2 ;  /* 0x000000ff0a107207 */ /* 0x010fe40001000000 */
[----:B-----5:R-:W-:Y:S02]  /*0540*/  SEL R25, R25, RZ, !P1 ;  /* 0x000000ff19197207 */ /* 0x020fe40004800000 */
[----:B------:R-:W-:-:S05]  /*0550*/  SEL R27, R27, RZ, !P1 ;  /* 0x000000ff1b1b7207 */ /* 0x000fca0004800000 */
        /* <DEDUP_REMOVED lines=20> */
.L_x_1:
[----:B------:R-:W-:Y:S01]  /*06a0*/  WARPSYNC 0xffffffff ;  /* 0xffffffff00007948 */ /* 0x000fe20003800000 */
[----:B------:R-:W-:Y:S01]  /*06b0*/  BAR.SYNC.DEFER_BLOCKING 0x0 ;  /* 0x0000000000007b1d */ /* 0x000fe20000010000 */
[C---:B------:R-:W-:Y:S01]  /*06c0*/  LEA R3, P0, R28.reuse, c[0x0][0x170], 0x9 ;  /* 0x00005c001c037a11 */ /* 0x040fe200078048ff */
[----:B------:R-:W-:Y:S01]  /*06d0*/  IMAD.IADD R2, R23, 0x1, R26 ;  /* 0x0000000117027824 */ /* 0x000fe200078e021a */
[----:B------:R-:W-:Y:S01]  /*06e0*/  PRMT R7, RZ, 0x7610, R7 ;  /* 0x00007610ff077816 */ /* 0x000fe20000000007 */
[----:B------:R-:W-:Y:S01]  /*06f0*/  IMAD.MOV.U32 R8, RZ, RZ, RZ ;  /* 0x000000ffff087224 */ /* 0x000fe200078e00ff */
[----:B------:R-:W-:Y:S02]  /*0700*/  LEA.HI.X R28, R28, c[0x0][0x174], R29, 0x9, P0 ;  /* 0x00005d001c1c7a11 */ /* 0x000fe400000f4c1d */
[----:B------:R-:W-:Y:S01]  /*0710*/  LEA R4, P0, R22, R3, 0x2 ;  /* 0x0000000316047211 */ /* 0x000fe200078010ff */
[----:B------:R-:W-:Y:S01]  /*0720*/  IMAD.WIDE R2, R2, R19, c[0x0][0x160] ;  /* 0x0000580002027625 */ /* 0x000fe200078e0213 */
[----:B------:R-:W-:-:S04]  /*0730*/  SHF.R.S32.HI R5, RZ, 0x1f, R22 ;  /* 0x0000001fff057819 */ /* 0x000fc80000011416 */
[----:B------:R-:W-:Y:S01]  /*0740*/  LEA.HI.X R5, R22, R28, R5, 0x2, P0 ;  /* 0x0000001c16057211 */ /* 0x000fe200000f1405 */
[----:B------:R-:W-:Y:S01]  /*0750*/  IMAD.MOV.U32 R6, RZ, RZ, RZ ;  /* 0x000000ffff067224 */ /* 0x000fe200078e00ff */
[----:B------:R0:W2:Y:S04]  /*0760*/  @P2 LDG.E.EL.U16 R7, [R2.64] ;  /* 0x0000000402072981 */ /* 0x0000a8000c2e1500 */
[----:B------:R-:W3:Y:S04]  /*0770*/  @P2 LDG.E.EL R8, [R4.64] ;  /* 0x0000000404082981 */ /* 0x000ee8000c2e1900 */
[----:B------:R-:W4:Y:S01]  /*0780*/  @P2 LDG.E.EL R6, [R4.64+-0x100] ;  /* 0xffff000404062981 */ /* 0x000f22000c2e1900 */
[----:B------:R-:W-:-:S02]  /*0790*/  IMAD.U32 R0, R17, 0x10000, RZ ;  /* 0x0001000011007824 */ /* 0x000fc400078e00ff */
[----:B------:R-:W-:Y:S02]  /*07a0*/  IMAD.U32 R18, R18, 0x10000, RZ ;  /* 0x0001000012127824 */ /* 0x000fe400078e00ff */
[----:B------:R-:W-:Y:S01]  /*07b0*/  FMUL R0, R27, R0 ;  /* 0x000000001b007220 */ /* 0x000fe20000400000 */
[----:B0-----:R-:W-:-:S03]  /*07c0*/  IMAD.U32 R3, R16, 0x10000, RZ ;  /* 0x0001000010037824 */ /* 0x001fc600078e00ff */
[----:B------:R-:W-:Y:S01]  /*07d0*/  FFMA R0, R25, R18, -R0 ;  /* 0x0000001219007223 */ /* 0x000fe20000000800 */
[----:B------:R-:W-:Y:S01]  /*07e0*/  IMAD.WIDE R24, R24, R19, c[0x0][0x178] ;  /* 0x00005e0018187625 */ /* 0x000fe200078e0213 */
[----:B--2---:R-:W-:Y:S02]  /*07f0*/  SEL R7, R7, RZ, P2 ;  /* 0x000000ff07077207 */ /* 0x004fe40001000000 */
[----:B---3--:R-:W-:-:S03]  /*0800*/  SEL R8, R8, RZ, P2 ;  /* 0x000000ff08087207 */ /* 0x008fc60001000000 */
[----:B------:R-:W-:Y:S01]  /*0810*/  IMAD.U32 R7, R7, 0x10000, RZ ;  /* 0x0001000007077824 */ /* 0x000fe200078e00ff */
[----:B----4-:R-:W-:-:S03]  /*0820*/  SEL R6, R6, RZ, P2 ;  /* 0x000000ff06067207 */ /* 0x010fc60001000000 */
[----:B------:R-:W-:-:S04]  /*0830*/  FMUL R8, R7, R8 ;  /* 0x0000000807087220 */ /* 0x000fc80000400000 */
[----:B------:R-:W-:-:S05]  /*0840*/  @P1 FFMA R0, R3, R6, R8 ;  /* 0x0000000603001223 */ /* 0x000fca0000000008 */
[----:B------:R-:W-:-:S05]  /*0850*/  F2FP.BF16.F32.PACK_AB R0, RZ, R0 ;  /* 0x00000000ff00723e */ /* 0x000fca00000010ff */
[----:B------:R-:W-:Y:S01]  /*0860*/  STG.E.U16 [R24.64], R0 ;  /* 0x0000000018007986 */ /* 0x000fe2000c101504 */
[----:B------:R-:W-:Y:S05]  /*0870*/  EXIT ;  /* 0x000000000000794d */ /* 0x000fea0003800000 */
.L_x_2:
[----:B------:R-:W-:-:S00]  /*0880*/  BRA `(.L_x_2) ;  /* 0xfffffff000007947 */ /* 0x000fc0000383ffff */
[----:B------:R-:W-:-:S00]  /*0890*/  NOP ;  /* 0x0000000000007918 */ /* 0x000fc00000000000 */
        /* <DEDUP_REMOVED lines=14> */
.L_x_3:


//--------------------- .nv.global.init           --------------------------
	.section	.nv.global.init,"aw",@progbits
.nv.global.init:
	.type		assertFunc_1,@object
	.size		assertFunc_1,(assertFunc_0 - assertFunc_1)
assertFunc_1:
        /*0000*/ 	.byte	0x75, 0x6e, 0x6b, 0x6e, 0x6f, 0x77, 0x6e, 0x00
	.type		assertFunc_0,@object
	.size		assertFunc_0,(assertMessage_1 - assertFunc_0)
assertFunc_0:
        /*0008*/ 	.byte	0x75, 0x6e, 0x6b, 0x6e, 0x6f, 0x77, 0x6e, 0x00
	.type		assertMessage_1,@object
	.size		assertMessage_1,(assertMessage_0 - assertMessage_1)
assertMessage_1:
        /*0010*/ 	.byte	0x69, 0x6e, 0x64, 0x65, 0x78, 0x20, 0x6f, 0x75, 0x74, 0x20, 0x6f, 0x66, 0x20, 0x62, 0x6f, 0x75
        /*0020*/ 	.byte	0x6e, 0x64, 0x73, 0x3a, 0x20, 0x30, 0x20, 0x3c, 0x3d, 0x20, 0x74, 0x6c, 0x2e, 0x62, 0x72, 0x6f
        /*0030*/ 	.byte	0x61, 0x64, 0x63, 0x61, 0x73, 0x74, 0x5f, 0x74, 0x6f, 0x28, 0x74, 0x6d, 0x70, 0x33, 0x31, 0x2c
        /*0040*/ 	.byte	0x20, 0x5b, 0x58, 0x42, 0x4c, 0x4f, 0x43, 0x4b, 0x5d, 0x29, 0x20, 0x3c, 0x20, 0x33, 0x32, 0x37
        /*0050*/ 	.byte	0x36, 0x38, 0x00
	.type		assertMessage_0,@object
	.size		assertMessage_0,(assertFile_0 - assertMessage_0)
assertMessage_0:
        /*0053*/ 	.byte	0x69, 0x6e, 0x64, 0x65, 0x78, 0x20, 0x6f, 0x75, 0x74, 0x20, 0x6f, 0x66, 0x20, 0x62, 0x6f, 0x75
        /*0063*/ 	.byte	0x6e, 0x64, 0x73, 0x3a, 0x20, 0x30, 0x20, 0x3c, 0x3d, 0x20, 0x74, 0x6c, 0x2e, 0x62, 0x72, 0x6f
        /*0073*/ 	.byte	0x61, 0x64, 0x63, 0x61, 0x73, 0x74, 0x5f, 0x74, 0x6f, 0x28, 0x74, 0x6d, 0x70, 0x31, 0x31, 0x2c
        /*0083*/ 	.byte	0x20, 0x5b, 0x58, 0x42, 0x4c, 0x4f, 0x43, 0x4b, 0x5d, 0x29, 0x20, 0x3c, 0x20, 0x33, 0x32, 0x37
        /*0093*/ 	.byte	0x36, 0x38, 0x00
	.type		assertFile_0,@object
	.size		assertFile_0,(assertFile_1 - assertFile_0)
assertFile_0:
        /*0096*/ 	.byte	0x2f, 0x68, 0x6f, 0x6d, 0x65, 0x2f, 0x6c, 0x6a, 0x70, 0x2f, 0x6c, 0x6c, 0x6d, 0x2f, 0x44, 0x69
        /*00a6*/ 	.byte	0x66, 0x66, 0x75, 0x6c, 0x65, 0x78, 0x2f, 0x74, 0x6d, 0x70, 0x2f, 0x74, 0x6f, 0x72, 0x63, 0x68
        /*00b6*/ 	.byte	0x69, 0x6e, 0x64, 0x75, 0x63, 0x74, 0x6f, 0x72, 0x5f, 0x6c, 0x6a, 0x70, 0x2f, 0x6c, 0x7a, 0x2f
        /*00c6*/ 	.byte	0x63, 0x6c, 0x7a, 0x70, 0x74, 0x63, 0x79, 0x68, 0x75, 0x6e, 0x64, 0x7a, 0x71, 0x70, 0x67, 0x61
        /*00d6*/ 	.byte	0x74, 0x77, 0x75, 0x35, 0x6f, 0x32, 0x36, 0x70, 0x35, 0x32, 0x70, 0x76, 0x73, 0x72, 0x72, 0x6e
        /*00e6*/ 	.byte	0x62, 0x6b, 0x65, 0x75, 0x78, 0x65, 0x6c, 0x78, 0x69, 0x6c, 0x79, 0x70, 0x70, 0x6e, 0x64, 0x75
        /*00f6*/ 	.byte	0x36, 0x6b, 0x69, 0x78, 0x2e, 0x70, 0x79, 0x00
	.type		assertFile_1,@object
	.size		assertFile_1,(.L_1 - assertFile_1)
assertFile_1:
        /*00fe*/ 	.byte	0x2f, 0x68, 0x6f, 0x6d, 0x65, 0x2f, 0x6c, 0x6a, 0x70, 0x2f, 0x6c, 0x6c, 0x6d, 0x2f, 0x44, 0x69
        /*010e*/ 	.byte	0x66, 0x66, 0x75, 0x6c, 0x65, 0x78, 0x2f, 0x74, 0x6d, 0x70, 0x2f, 0x74, 0x6f, 0x72, 0x63, 0x68
        /*011e*/ 	.byte	0x69, 0x6e, 0x64, 0x75, 0x63, 0x74, 0x6f, 0x72, 0x5f, 0x6c, 0x6a, 0x70, 0x2f, 0x6c, 0x7a, 0x2f
        /*012e*/ 	.byte	0x63, 0x6c, 0x7a, 0x70, 0x74, 0x63, 0x79, 0x68, 0x75, 0x6e, 0x64, 0x7a, 0x71, 0x70, 0x67, 0x61
        /*013e*/ 	.byte	0x74, 0x77, 0x75, 0x35, 0x6f, 0x32, 0x36, 0x70, 0x35, 0x32, 0x70, 0x76, 0x73, 0x72, 0x72, 0x6e
        /*014e*/ 	.byte	0x62, 0x6b, 0x65, 0x75, 0x78, 0x65, 0x6c, 0x78, 0x69, 0x6c, 0x79, 0x70, 0x70, 0x6e, 0x64, 0x75
        /*015e*/ 	.byte	0x36, 0x6b, 0x69, 0x78, 0x2e, 0x70, 0x79, 0x00
.L_1:


//--------------------- SYMBOLS --------------------------

	.type		__assertfail,@function
